	.headerflags	@"EF_CUDA_TEXMODE_UNIFIED EF_CUDA_64BIT_ADDRESS EF_CUDA_ACCELERATORS EF_CUDA_SM90 EF_CUDA_VIRTUAL_SM(EF_CUDA_SM90)"
	.elftype	@"ET_EXEC"


//--------------------- .nv.info                  --------------------------
	.section	.nv.info,"",@"SHT_CUDA_INFO"
	.align	4


	//----- nvinfo : EIATTR_REGCOUNT
	.align		4
        /*0000*/ 	.byte	0x04, 0x2f
        /*0002*/ 	.short	(.L_3 - .L_2)
	.align		4
.L_2:
        /*0004*/ 	.word	index@(triton_poi_fused__native_batch_norm_legit_no_training_add_convolution_relu_8)
        /*0008*/ 	.word	0x00000018


	//----- nvinfo : EIATTR_MIN_STACK_SIZE
	.align		4
.L_3:
        /*000c*/ 	.byte	0x04, 0x12
        /*000e*/ 	.short	(.L_5 - .L_4)
	.align		4
.L_4:
        /*0010*/ 	.word	index@(triton_poi_fused__native_batch_norm_legit_no_training_add_convolution_relu_8)
        /*0014*/ 	.word	0x00000000


	//----- nvinfo : EIATTR_FRAME_SIZE
	.align		4
.L_5:
        /*0018*/ 	.byte	0x04, 0x11
        /*001a*/ 	.short	(.L_7 - .L_6)
	.align		4
.L_6:
        /*001c*/ 	.word	index@(triton_poi_fused__native_batch_norm_legit_no_training_add_convolution_relu_8)
        /*0020*/ 	.word	0x00000000


	//----- nvinfo : EIATTR_MIN_STACK_SIZE
	.align		4
.L_7:
        /*0024*/ 	.byte	0x04, 0x12
        /*0026*/ 	.short	(.L_9 - .L_8)
	.align		4
.L_8:
        /*0028*/ 	.word	index@(triton_poi_fused__native_batch_norm_legit_no_training_add_convolution_relu_8)
        /*002c*/ 	.word	0x00000000
.L_9:


//--------------------- .nv.info.triton_poi_fused__native_batch_norm_legit_no_training_add_convolution_relu_8 --------------------------
	.section	.nv.info.triton_poi_fused__native_batch_norm_legit_no_training_add_convolution_relu_8,"",@"SHT_CUDA_INFO"
	.sectionflags	@""
	.align	4


	//----- nvinfo : EIATTR_CUDA_API_VERSION
	.align		4
        /*0000*/ 	.byte	0x04, 0x37
        /*0002*/ 	.short	(.L_11 - .L_10)
.L_10:
        /*0004*/ 	.word	0x0000007c


	//----- nvinfo : EIATTR_KPARAM_INFO
	.align		4
.L_11:
        /*0008*/ 	.byte	0x04, 0x17
        /*000a*/ 	.short	(.L_13 - .L_12)
.L_12:
        /*000c*/ 	.word	0x00000000
        /*0010*/ 	.short	0x0008
        /*0012*/ 	.short	0x0040
        /*0014*/ 	.byte	0x00, 0xf0, 0x11, 0x00


	//----- nvinfo : EIATTR_KPARAM_INFO
	.align		4
.L_13:
        /*0018*/ 	.byte	0x04, 0x17
        /*001a*/ 	.short	(.L_15 - .L_14)
.L_14:
        /*001c*/ 	.word	0x00000000
        /*0020*/ 	.short	0x0007
        /*0022*/ 	.short	0x0038
        /*0024*/ 	.byte	0x00, 0xf4, 0x21, 0x00


	//----- nvinfo : EIATTR_KPARAM_INFO
	.align		4
.L_15:
        /*0028*/ 	.byte	0x04, 0x17
        /*002a*/ 	.short	(.L_17 - .L_16)
.L_16:
        /*002c*/ 	.word	0x00000000
        /*0030*/ 	.short	0x0006
        /*0032*/ 	.short	0x0030
        /*0034*/ 	.byte	0x00, 0xf4, 0x21, 0x00


	//----- nvinfo : EIATTR_KPARAM_INFO
	.align		4
.L_17:
        /*0038*/ 	.byte	0x04, 0x17
        /*003a*/ 	.short	(.L_19 - .L_18)
.L_18:
        /*003c*/ 	.word	0x00000000
        /*0040*/ 	.short	0x0005
        /*0042*/ 	.short	0x0028
        /*0044*/ 	.byte	0x00, 0xf4, 0x21, 0x00


	//----- nvinfo : EIATTR_KPARAM_INFO
	.align		4
.L_19:
        /*0048*/ 	.byte	0x04, 0x17
        /*004a*/ 	.short	(.L_21 - .L_20)
.L_20:
        /*004c*/ 	.word	0x00000000
        /*0050*/ 	.short	0x0004
        /*0052*/ 	.short	0x0020
        /*0054*/ 	.byte	0x00, 0xf4, 0x21, 0x00


	//----- nvinfo : EIATTR_KPARAM_INFO
	.align		4
.L_21:
        /*0058*/ 	.byte	0x04, 0x17
        /*005a*/ 	.short	(.L_23 - .L_22)
.L_22:
        /*005c*/ 	.word	0x00000000
        /*0060*/ 	.short	0x0003
        /*0062*/ 	.short	0x0018
        /*0064*/ 	.byte	0x00, 0xf4, 0x21, 0x00


	//----- nvinfo : EIATTR_KPARAM_INFO
	.align		4
.L_23:
        /*0068*/ 	.byte	0x04, 0x17
        /*006a*/ 	.short	(.L_25 - .L_24)
.L_24:
        /*006c*/ 	.word	0x00000000
        /*0070*/ 	.short	0x0002
        /*0072*/ 	.short	0x0010
        /*0074*/ 	.byte	0x00, 0xf4, 0x21, 0x00


	//----- nvinfo : EIATTR_KPARAM_INFO
	.align		4
.L_25:
        /*0078*/ 	.byte	0x04, 0x17
        /*007a*/ 	.short	(.L_27 - .L_26)
.L_26:
        /*007c*/ 	.word	0x00000000
        /*0080*/ 	.short	0x0001
        /*0082*/ 	.short	0x0008
        /*0084*/ 	.byte	0x00, 0xf4, 0x21, 0x00


	//----- nvinfo : EIATTR_KPARAM_INFO
	.align		4
.L_27:
        /*0088*/ 	.byte	0x04, 0x17
        /*008a*/ 	.short	(.L_29 - .L_28)
.L_28:
        /*008c*/ 	.word	0x00000000
        /*0090*/ 	.short	0x0000
        /*0092*/ 	.short	0x0000
        /*0094*/ 	.byte	0x00, 0xf4, 0x21, 0x00


	//----- nvinfo : EIATTR_SPARSE_MMA_MASK
	.align		4
.L_29:
        /*0098*/ 	.byte	0x03, 0x50
        /*009a*/ 	.short	0x0000


	//----- nvinfo : EIATTR_MAXREG_COUNT
	.align		4
        /*009c*/ 	.byte	0x03, 0x1b
        /*009e*/ 	.short	0x00ff


	//----- nvinfo : EIATTR_EXIT_INSTR_OFFSETS
	.align		4
        /*00a0*/ 	.byte	0x04, 0x1c
        /*00a2*/ 	.short	(.L_31 - .L_30)


	//   ....[0]....
.L_30:
        /*00a4*/ 	.word	0x00000450


	//----- nvinfo : EIATTR_REQNTID
	.align		4
.L_31:
        /*00a8*/ 	.byte	0x04, 0x10
        /*00aa*/ 	.short	(.L_33 - .L_32)
.L_32:
        /*00ac*/ 	.word	0x00000100
        /*00b0*/ 	.word	0x00000001
        /*00b4*/ 	.word	0x00000001


	//----- nvinfo : EIATTR_CBANK_PARAM_SIZE
	.align		4
.L_33:
        /*00b8*/ 	.byte	0x03, 0x19
        /*00ba*/ 	.short	0x0044


	//----- nvinfo : EIATTR_PARAM_CBANK
	.align		4
        /*00bc*/ 	.byte	0x04, 0x0a
        /*00be*/ 	.short	(.L_35 - .L_34)
	.align		4
.L_34:
        /*00c0*/ 	.word	index@(.nv.constant0.triton_poi_fused__native_batch_norm_legit_no_training_add_convolution_relu_8)
        /*00c4*/ 	.short	0x0210
        /*00c6*/ 	.short	0x0044


	//----- nvinfo : EIATTR_SW_WAR
	.align		4
.L_35:
        /*00c8*/ 	.byte	0x04, 0x36
        /*00ca*/ 	.short	(.L_37 - .L_36)
.L_36:
        /*00cc*/ 	.word	0x00000008
.L_37:


//--------------------- .nv.callgraph             --------------------------
	.section	.nv.callgraph,"",@"SHT_CUDA_CALLGRAPH"
	.align	4
	.sectionentsize	8
	.align		4
        /*0000*/ 	.word	0x00000000
	.align		4
        /*0004*/ 	.word	0xffffffff
	.align		4
        /*0008*/ 	.word	0x00000000
	.align		4
        /*000c*/ 	.word	0xfffffffe
	.align		4
        /*0010*/ 	.word	0x00000000
	.align		4
        /*0014*/ 	.word	0xfffffffd
	.align		4
        /*0018*/ 	.word	0x00000000
	.align		4
        /*001c*/ 	.word	0xfffffffc


//--------------------- .nv.constant4             --------------------------
	.section	.nv.constant4,"a",@progbits
	.align	8
	.align		8
.nv.constant4:
        /*0000*/ 	.dword	_$_str
	.align		8
        /*0008*/ 	.dword	_$_str_$_2


//--------------------- .text.triton_poi_fused__native_batch_norm_legit_no_training_add_convolution_relu_8 --------------------------
	.section	.text.triton_poi_fused__native_batch_norm_legit_no_training_add_convolution_relu_8,"ax",@progbits
	.align	128
        .global         triton_poi_fused__native_batch_norm_legit_no_training_add_convolution_relu_8
        .type           triton_poi_fused__native_batch_norm_legit_no_training_add_convolution_relu_8,@function
        .size           triton_poi_fused__native_batch_norm_legit_no_training_add_convolution_relu_8,(.L_x_1 - triton_poi_fused__native_batch_norm_legit_no_training_add_convolution_relu_8)
        .other          triton_poi_fused__native_batch_norm_legit_no_training_add_convolution_relu_8,@"STO_CUDA_ENTRY STV_DEFAULT"
triton_poi_fused__native_batch_norm_legit_no_training_add_convolution_relu_8:
.text.triton_poi_fused__native_batch_norm_legit_no_training_add_convolution_relu_8:
[----:B------:R-:W-:Y:S01]  /*0000*/  LDC R1, c[0x0][0x28] ;  /* 0x00000a00ff017b82 */ /* 0x000fe20000000800 */
[----:B------:R-:W1:Y:S07]  /*0010*/  S2R R0, SR_TID.X ;  /* 0x0000000000007919 */ /* 0x000e6e0000002100 */
[----:B------:R-:W2:Y:S01]  /*0020*/  LDC.64 R6, c[0x0][0x230] ;  /* 0x00008c00ff067b82 */ /* 0x000ea20000000a00 */
[----:B------:R-:W-:Y:S01]  /*0030*/  ULDC.64 UR4, c[0x0][0x208] ;  /* 0x0000820000047ab9 */ /* 0x000fe20000000a00 */
[----:B------:R-:W3:Y:S06]  /*0040*/  S2R R5, SR_CTAID.X ;  /* 0x0000000000057919 */ /* 0x000eec0000002500 */
[----:B------:R-:W4:Y:S08]  /*0050*/  LDC.64 R16, c[0x0][0x218] ;  /* 0x00008600ff107b82 */ /* 0x000f300000000a00 */
[----:B------:R-:W5:Y:S08]  /*0060*/  LDC.64 R18, c[0x0][0x228] ;  /* 0x00008a00ff127b82 */ /* 0x000f700000000a00 */
[----:B------:R-:W2:Y:S01]  /*0070*/  LDC.64 R8, c[0x0][0x240] ;  /* 0x00009000ff087b82 */ /* 0x000ea20000000a00 */
[----:B-1----:R-:W-:-:S07]  /*0080*/  SHF.L.U32 R0, R0, 0x1, RZ ;  /* 0x0000000100007819 */ /* 0x002fce00000006ff */
[----:B------:R-:W1:Y:S01]  /*0090*/  LDC.64 R12, c[0x0][0x238] ;  /* 0x00008e00ff0c7b82 */ /* 0x000e620000000a00 */
[----:B---3--:R-:W-:Y:S02]  /*00a0*/  SHF.R.S32.HI R3, RZ, 0x16, R5 ;  /* 0x00000016ff037819 */ /* 0x008fe40000011405 */
[----:B------:R-:W-:Y:S02]  /*00b0*/  LOP3.LUT R0, R0, 0x1fe, RZ, 0xc0, !PT ;  /* 0x000001fe00007812 */ /* 0x000fe400078ec0ff */
[----:B------:R-:W-:Y:S02]  /*00c0*/  SGXT R3, R3, 0x1 ;  /* 0x000000010303781a */ /* 0x000fe40000000200 */
[----:B------:R-:W-:Y:S02]  /*00d0*/  LEA R0, R5, R0, 0x9 ;  /* 0x0000000005007211 */ /* 0x000fe400078e48ff */
[----:B------:R-:W3:Y:S02]  /*00e0*/  LDC.64 R4, c[0x0][0x220] ;  /* 0x00008800ff047b82 */ /* 0x000ee40000000a00 */
[----:B------:R-:W-:-:S04]  /*00f0*/  LEA.HI R3, R3, R0, RZ, 0x12 ;  /* 0x0000000003037211 */ /* 0x000fc800078f90ff */
[----:B------:R-:W-:-:S04]  /*0100*/  SHF.R.S32.HI R3, RZ, 0x12, R3 ;  /* 0x00000012ff037819 */ /* 0x000fc80000011403 */
[----:B------:R-:W-:-:S04]  /*0110*/  SHF.R.S32.HI R2, RZ, 0xf, R3 ;  /* 0x0000000fff027819 */ /* 0x000fc80000011403 */
[----:B------:R-:W-:-:S04]  /*0120*/  LOP3.LUT R2, R2, 0xffff, RZ, 0xc0, !PT ;  /* 0x0000ffff02027812 */ /* 0x000fc800078ec0ff */
[----:B------:R-:W-:-:S04]  /*0130*/  LEA.HI R2, R2, R3, RZ, 0x16 ;  /* 0x0000000302027211 */ /* 0x000fc800078fb0ff */
[----:B------:R-:W-:-:S04]  /*0140*/  LOP3.LUT R2, R2, 0xffc0, RZ, 0xc0, !PT ;  /* 0x0000ffc002027812 */ /* 0x000fc800078ec0ff */
[----:B------:R-:W-:-:S04]  /*0150*/  IADD3 R2, RZ, -R2, RZ ;  /* 0x80000002ff027210 */ /* 0x000fc80007ffe0ff */
[----:B------:R-:W-:-:S04]  /*0160*/  PRMT R2, R2, 0x7710, RZ ;  /* 0x0000771002027816 */ /* 0x000fc800000000ff */
[----:B------:R-:W-:-:S04]  /*0170*/  IADD3 R3, R3, R2, RZ ;  /* 0x0000000203037210 */ /* 0x000fc80007ffe0ff */
[----:B------:R-:W-:Y:S02]  /*0180*/  PRMT R11, R3, 0x9910, RZ ;  /* 0x00009910030b7816 */ /* 0x000fe400000000ff */
[----:B------:R-:W1:Y:S03]  /*0190*/  LDC.64 R2, c[0x0][0x210] ;  /* 0x00008400ff027b82 */ /* 0x000e660000000a00 */
[----:B--2---:R-:W-:-:S05]  /*01a0*/  IMAD.WIDE R6, R11, 0x4, R6 ;  /* 0x000000040b067825 */ /* 0x004fca00078e0206 */
[----:B------:R-:W2:Y:S01]  /*01b0*/  LDG.E.EL R10, desc[UR4][R6.64] ;  /* 0x00000004060a7981 */ /* 0x000ea2000c2e1900 */
[----:B----4-:R-:W-:-:S04]  /*01c0*/  IMAD.WIDE R16, R11, 0x4, R16 ;  /* 0x000000040b107825 */ /* 0x010fc800078e0210 */
[C---:B---3--:R-:W-:Y:S01]  /*01d0*/  IMAD.WIDE R4, R0.reuse, 0x4, R4 ;  /* 0x0000000400047825 */ /* 0x048fe200078e0204 */
[----:B------:R3:W4:Y:S03]  /*01e0*/  LDG.E.EL R14, desc[UR4][R16.64] ;  /* 0x00000004100e7981 */ /* 0x000726000c2e1900 */
[----:B-----5:R-:W-:Y:S02]  /*01f0*/  IMAD.WIDE R18, R11, 0x4, R18 ;  /* 0x000000040b127825 */ /* 0x020fe400078e0212 */
[----:B------:R-:W5:Y:S04]  /*0200*/  LDG.E.64 R4, desc[UR4][R4.64] ;  /* 0x0000000404047981 */ /* 0x000f68000c1e1b00 */
[----:B------:R-:W4:Y:S01]  /*0210*/  LDG.E.EL R15, desc[UR4][R18.64] ;  /* 0x00000004120f7981 */ /* 0x000f22000c2e1900 */
[----:B01----:R-:W-:-:S05]  /*0220*/  IMAD.WIDE R2, R0, 0x4, R2 ;  /* 0x0000000400027825 */ /* 0x003fca00078e0202 */
[----:B------:R-:W4:Y:S01]  /*0230*/  LDG.E.64 R6, desc[UR4][R2.64] ;  /* 0x0000000402067981 */ /* 0x000f22000c1e1b00 */
[----:B------:R-:W-:-:S04]  /*0240*/  IMAD.WIDE R20, R11, 0x4, R8 ;  /* 0x000000040b147825 */ /* 0x000fc800078e0208 */
[----:B------:R-:W-:Y:S01]  /*0250*/  IMAD.WIDE R12, R11, 0x4, R12 ;  /* 0x000000040b0c7825 */ /* 0x000fe200078e020c */
[----:B---3--:R-:W-:Y:S01]  /*0260*/  HFMA2.MMA R17, -RZ, RZ, 1.625, 0 ;  /* 0x3e800000ff117435 */ /* 0x008fe200000001ff */
[----:B------:R-:W3:Y:S01]  /*0270*/  LDG.E.EL R20, desc[UR4][R20.64] ;  /* 0x0000000414147981 */ /* 0x000ee2000c2e1900 */
[----:B------:R-:W0:Y:S03]  /*0280*/  LDC.64 R8, c[0x0][0x248] ;  /* 0x00009200ff087b82 */ /* 0x000e260000000a00 */
[----:B------:R-:W3:Y:S01]  /*0290*/  LDG.E.EL R11, desc[UR4][R12.64] ;  /* 0x000000040c0b7981 */ /* 0x000ee2000c2e1900 */
[----:B0-----:R-:W-:-:S04]  /*02a0*/  IMAD.WIDE R8, R0, 0x4, R8 ;  /* 0x0000000400087825 */ /* 0x001fc800078e0208 */
[----:B--2---:R-:W-:-:S04]  /*02b0*/  FADD R10, R10, 9.9999997473787516356e-06 ;  /* 0x3727c5ac0a0a7421 */ /* 0x004fc80000000000 */
[----:B------:R-:W0:Y:S02]  /*02c0*/  MUFU.SQRT R16, R10 ;  /* 0x0000000a00107308 */ /* 0x000e240000002000 */
[C---:B0-----:R-:W-:Y:S02]  /*02d0*/  FSETP.GT.AND P0, PT, R16.reuse, 8.50705917302346158658e+37, PT ;  /* 0x7e8000001000780b */ /* 0x041fe40003f04000 */
[----:B------:R-:W-:-:S11]  /*02e0*/  FSETP.GEU.AND P1, PT, R16, 1.175494350822287508e-38, PT ;  /* 0x008000001000780b */ /* 0x000fd60003f2e000 */
[----:B------:R-:W-:-:S04]  /*02f0*/  @P0 FMUL R16, R16, 0.25 ;  /* 0x3e80000010100820 */ /* 0x000fc80000400000 */
[----:B------:R-:W-:-:S06]  /*0300*/  @!P1 FMUL R16, R16, 16777216 ;  /* 0x4b80000010109820 */ /* 0x000fcc0000400000 */
[----:B------:R-:W0:Y:S01]  /*0310*/  MUFU.RCP R16, R16 ;  /* 0x0000001000107308 */ /* 0x000e220000001000 */
[----:B------:R-:W-:Y:S01]  /*0320*/  FSEL R17, R17, 1, P0 ;  /* 0x3f80000011117808 */ /* 0x000fe20000000000 */
[--C-:B----4-:R-:W-:Y:S01]  /*0330*/  FADD R6, R6, R14.reuse ;  /* 0x0000000e06067221 */ /* 0x110fe20000000000 */
[----:B------:R-:W-:-:S03]  /*0340*/  FADD R7, R7, R14 ;  /* 0x0000000e07077221 */ /* 0x000fc60000000000 */
[----:B------:R-:W-:Y:S01]  /*0350*/  @!P1 FMUL R17, R17, 16777216 ;  /* 0x4b80000011119820 */ /* 0x000fe20000400000 */
[----:B-----5:R-:W-:Y:S01]  /*0360*/  FADD R10, R4, R6 ;  /* 0x00000006040a7221 */ /* 0x020fe20000000000 */
[----:B------:R-:W-:-:S03]  /*0370*/  FADD R4, R5, R7 ;  /* 0x0000000705047221 */ /* 0x000fc60000000000 */
[C---:B------:R-:W-:Y:S01]  /*0380*/  FADD R10, -R15.reuse, R10 ;  /* 0x0000000a0f0a7221 */ /* 0x040fe20000000100 */
[----:B------:R-:W-:Y:S01]  /*0390*/  FADD R4, -R15, R4 ;  /* 0x000000040f047221 */ /* 0x000fe20000000100 */
[----:B0-----:R-:W-:-:S04]  /*03a0*/  FMUL R17, R16, R17 ;  /* 0x0000001110117220 */ /* 0x001fc80000400000 */
[-C--:B------:R-:W-:Y:S01]  /*03b0*/  FMUL R10, R10, R17.reuse ;  /* 0x000000110a0a7220 */ /* 0x080fe20000400000 */
[----:B------:R-:W-:-:S03]  /*03c0*/  FMUL R17, R4, R17 ;  /* 0x0000001104117220 */ /* 0x000fc60000400000 */
[C-C-:B---3--:R-:W-:Y:S01]  /*03d0*/  FFMA R10, R11.reuse, R10, R20.reuse ;  /* 0x0000000a0b0a7223 */ /* 0x148fe20000000014 */
[----:B------:R-:W-:-:S04]  /*03e0*/  FFMA R17, R11, R17, R20 ;  /* 0x000000110b117223 */ /* 0x000fc80000000014 */
[C---:B------:R-:W-:Y:S02]  /*03f0*/  FSETP.GEU.AND P0, PT, R10.reuse, RZ, PT ;  /* 0x000000ff0a00720b */ /* 0x040fe40003f0e000 */
[C---:B------:R-:W-:Y:S02]  /*0400*/  FSETP.GEU.AND P1, PT, R17.reuse, RZ, PT ;  /* 0x000000ff1100720b */ /* 0x040fe40003f2e000 */
[----:B------:R-:W-:Y:S02]  /*0410*/  FSEL R10, R10, RZ, P0 ;  /* 0x000000ff0a0a7208 */ /* 0x000fe40000000000 */
[----:B------:R-:W-:Y:S01]  /*0420*/  FSEL R11, R17, RZ, P1 ;  /* 0x000000ff110b7208 */ /* 0x000fe20000800000 */
[----:B------:R-:W-:Y:S04]  /*0430*/  STG.E.64 desc[UR4][R2.64], R6 ;  /* 0x0000000602007986 */ /* 0x000fe8000c101b04 */
[----:B------:R-:W-:Y:S01]  /*0440*/  STG.E.64 desc[UR4][R8.64], R10 ;  /* 0x0000000a08007986 */ /* 0x000fe2000c101b04 */
[----:B------:R-:W-:Y:S05]  /*0450*/  EXIT ;  /* 0x000000000000794d */ /* 0x000fea0003800000 */
.L_x_0:
[----:B------:R-:W-:-:S00]  /*0460*/  BRA `(.L_x_0) ;  /* 0xfffffffc00fc7947 */ /* 0x000fc0000383ffff */
[----:B------:R-:W-:-:S00]  /*0470*/  NOP ;  /* 0x0000000000007918 */ /* 0x000fc00000000000 */
        /* <DEDUP_REMOVED lines=8> */
.L_x_1:


//--------------------- .nv.global.init           --------------------------
	.section	.nv.global.init,"aw",@progbits
.nv.global.init:
	.type		_$_str,@object
	.size		_$_str,(_$_str_$_2 - _$_str)
_$_str:
        /*0000*/ 	.byte	0x5f, 0x5f, 0x43, 0x55, 0x44, 0x41, 0x5f, 0x46, 0x54, 0x5a, 0x00
	.type		_$_str_$_2,@object
	.size		_$_str_$_2,(.L_1 - _$_str_$_2)
_$_str_$_2:
        /*000b*/ 	.byte	0x5f, 0x5f, 0x43, 0x55, 0x44, 0x41, 0x5f, 0x50, 0x52, 0x45, 0x43, 0x5f, 0x53, 0x51, 0x52, 0x54
        /*001b*/ 	.byte	0x00
.L_1:


//--------------------- .nv.constant0.triton_poi_fused__native_batch_norm_legit_no_training_add_convolution_relu_8 --------------------------
	.section	.nv.constant0.triton_poi_fused__native_batch_norm_legit_no_training_add_convolution_relu_8,"a",@progbits
	.sectionflags	@""
	.align	4
.nv.constant0.triton_poi_fused__native_batch_norm_legit_no_training_add_convolution_relu_8:
	.zero		596
